//
// Generated by NVIDIA NVVM Compiler
//
// Compiler Build ID: CL-36424714
// Cuda compilation tools, release 13.0, V13.0.88
// Based on NVVM 20.0.0
//

.version 9.0
.target sm_100
.address_size 64

	// .globl	_Z7GPUiterPKiS0_PiiiS1_
// _ZZ7GPUiterPKiS0_PiiiS1_E13neighbourhood has been demoted

.visible .entry _Z7GPUiterPKiS0_PiiiS1_(
	.param .u64 .ptr .align 1 _Z7GPUiterPKiS0_PiiiS1__param_0,
	.param .u64 .ptr .align 1 _Z7GPUiterPKiS0_PiiiS1__param_1,
	.param .u64 .ptr .align 1 _Z7GPUiterPKiS0_PiiiS1__param_2,
	.param .u32 _Z7GPUiterPKiS0_PiiiS1__param_3,
	.param .u32 _Z7GPUiterPKiS0_PiiiS1__param_4,
	.param .u64 .ptr .align 1 _Z7GPUiterPKiS0_PiiiS1__param_5
)
{
	.reg .pred 	%p<31>;
	.reg .b32 	%r<110>;
	.reg .b64 	%rd<34>;
	// demoted variable
	.shared .align 4 .b8 _ZZ7GPUiterPKiS0_PiiiS1_E13neighbourhood[4624];
	ld.param.u64 	%rd4, [_Z7GPUiterPKiS0_PiiiS1__param_0];
	ld.param.u64 	%rd6, [_Z7GPUiterPKiS0_PiiiS1__param_1];
	ld.param.u64 	%rd5, [_Z7GPUiterPKiS0_PiiiS1__param_2];
	ld.param.u32 	%r26, [_Z7GPUiterPKiS0_PiiiS1__param_3];
	ld.param.u32 	%r27, [_Z7GPUiterPKiS0_PiiiS1__param_4];
	ld.param.u64 	%rd7, [_Z7GPUiterPKiS0_PiiiS1__param_5];
	cvta.to.global.u64 	%rd1, %rd7;
	cvta.to.global.u64 	%rd2, %rd6;
	mov.u32 	%r1, %ctaid.x;
	mov.u32 	%r28, %ntid.x;
	mov.u32 	%r2, %tid.x;
	mad.lo.s32 	%r3, %r1, %r28, %r2;
	mov.u32 	%r4, %ctaid.y;
	mov.u32 	%r29, %ntid.y;
	mul.lo.s32 	%r5, %r4, %r29;
	mov.u32 	%r6, %tid.y;
	add.s32 	%r30, %r5, %r6;
	mul.lo.s32 	%r7, %r26, %r30;
	add.s32 	%r8, %r7, %r3;
	or.b32  	%r31, %r2, %r6;
	setp.ne.s32 	%p1, %r31, 0;
	mov.u32 	%r32, _ZZ7GPUiterPKiS0_PiiiS1_E13neighbourhood;
	mad.lo.s32 	%r9, %r6, 136, %r32;
	mul.wide.s32 	%rd8, %r8, 4;
	add.s64 	%rd3, %rd2, %rd8;
	@%p1 bra 	$L__BB0_4;
	sub.s32 	%r10, %r7, %r26;
	setp.eq.s32 	%p14, %r1, 0;
	setp.eq.s32 	%p15, %r4, 0;
	mov.b32 	%r104, 0;
	or.pred  	%p16, %p14, %p15;
	@%p16 bra 	$L__BB0_3;
	cvt.s64.s32 	%rd18, %r10;
	cvt.s64.s32 	%rd19, %r3;
	add.s64 	%rd20, %rd19, %rd18;
	shl.b64 	%rd21, %rd20, 2;
	add.s64 	%rd22, %rd2, %rd21;
	ld.global.u32 	%r104, [%rd22+-4];
$L__BB0_3:
	st.shared.u32 	[_ZZ7GPUiterPKiS0_PiiiS1_E13neighbourhood], %r104;
	bra.uni 	$L__BB0_24;
$L__BB0_4:
	setp.ne.s32 	%p2, %r2, 31;
	setp.ne.s32 	%p3, %r6, 31;
	or.pred  	%p4, %p2, %p3;
	@%p4 bra 	$L__BB0_8;
	add.s32 	%r13, %r7, %r26;
	shr.s32 	%r56, %r26, 31;
	shr.u32 	%r57, %r56, 27;
	add.s32 	%r58, %r26, %r57;
	shr.s32 	%r59, %r58, 5;
	add.s32 	%r60, %r59, -1;
	mov.b32 	%r105, 0;
	max.u32 	%r61, %r1, %r4;
	setp.ge.u32 	%p13, %r61, %r60;
	@%p13 bra 	$L__BB0_7;
	cvt.s64.s32 	%rd13, %r13;
	cvt.s64.s32 	%rd14, %r3;
	add.s64 	%rd15, %rd14, %rd13;
	shl.b64 	%rd16, %rd15, 2;
	add.s64 	%rd17, %rd2, %rd16;
	ld.global.u32 	%r105, [%rd17+4];
$L__BB0_7:
	st.shared.u32 	[_ZZ7GPUiterPKiS0_PiiiS1_E13neighbourhood+4620], %r105;
	bra.uni 	$L__BB0_24;
$L__BB0_8:
	setp.ne.s32 	%p5, %r2, 0;
	@%p5 bra 	$L__BB0_12;
	setp.eq.s32 	%p12, %r1, 0;
	mov.b32 	%r106, 0;
	@%p12 bra 	$L__BB0_11;
	ld.global.u32 	%r106, [%rd3+-4];
$L__BB0_11:
	st.shared.u32 	[%r9+136], %r106;
	bra.uni 	$L__BB0_24;
$L__BB0_12:
	setp.ne.s32 	%p6, %r6, 0;
	@%p6 bra 	$L__BB0_16;
	sub.s32 	%r18, %r7, %r26;
	setp.eq.s32 	%p11, %r4, 0;
	mov.b32 	%r107, 0;
	@%p11 bra 	$L__BB0_15;
	add.s32 	%r50, %r18, %r3;
	mul.wide.s32 	%rd11, %r50, 4;
	add.s64 	%rd12, %rd2, %rd11;
	ld.global.u32 	%r107, [%rd12];
$L__BB0_15:
	shl.b32 	%r51, %r2, 2;
	add.s32 	%r53, %r32, %r51;
	st.shared.u32 	[%r53+4], %r107;
	bra.uni 	$L__BB0_24;
$L__BB0_16:
	setp.ne.s32 	%p7, %r2, 31;
	@%p7 bra 	$L__BB0_20;
	shr.s32 	%r44, %r26, 31;
	shr.u32 	%r45, %r44, 27;
	add.s32 	%r46, %r26, %r45;
	shr.s32 	%r47, %r46, 5;
	add.s32 	%r48, %r47, -1;
	setp.ge.u32 	%p10, %r1, %r48;
	mov.b32 	%r108, 0;
	@%p10 bra 	$L__BB0_19;
	ld.global.u32 	%r108, [%rd3+4];
$L__BB0_19:
	st.shared.u32 	[%r9+268], %r108;
	bra.uni 	$L__BB0_24;
$L__BB0_20:
	setp.ne.s32 	%p8, %r6, 31;
	@%p8 bra 	$L__BB0_24;
	shr.s32 	%r34, %r26, 31;
	shr.u32 	%r35, %r34, 27;
	add.s32 	%r36, %r26, %r35;
	shr.s32 	%r37, %r36, 5;
	add.s32 	%r38, %r37, -1;
	setp.ge.u32 	%p9, %r4, %r38;
	mov.b32 	%r109, 0;
	@%p9 bra 	$L__BB0_23;
	add.s32 	%r39, %r8, %r26;
	mul.wide.s32 	%rd9, %r39, 4;
	add.s64 	%rd10, %rd2, %rd9;
	ld.global.u32 	%r109, [%rd10];
$L__BB0_23:
	shl.b32 	%r40, %r2, 2;
	add.s32 	%r42, %r32, %r40;
	st.shared.u32 	[%r42+4492], %r109;
$L__BB0_24:
	ld.global.u32 	%r63, [%rd3];
	shl.b32 	%r64, %r2, 2;
	add.s32 	%r65, %r9, %r64;
	st.shared.u32 	[%r65+140], %r63;
	bar.sync 	0;
	ld.shared.u32 	%r25, [%r65+140];
	setp.lt.s32 	%p17, %r25, 1;
	@%p17 bra 	$L__BB0_26;
	add.s32 	%r102, %r25, -1;
	add.s64 	%rd33, %rd1, %rd8;
	setp.eq.s32 	%p30, %r102, 0;
	selp.b32 	%r103, -30, %r102, %p30;
	st.global.u32 	[%rd33], %r103;
	bra.uni 	$L__BB0_29;
$L__BB0_26:
	setp.lt.s32 	%p18, %r25, 0;
	@%p18 bra 	$L__BB0_30;
	mad.lo.s32 	%r66, %r5, 136, %r9;
	shl.b32 	%r67, %r3, 2;
	add.s32 	%r68, %r66, %r67;
	ld.shared.u32 	%r69, [%r68];
	setp.gt.s32 	%p19, %r69, 0;
	selp.u32 	%r70, 1, 0, %p19;
	ld.shared.u32 	%r71, [%r68+4];
	setp.gt.s32 	%p20, %r71, 0;
	selp.u32 	%r72, 1, 0, %p20;
	add.s32 	%r73, %r70, %r72;
	ld.shared.u32 	%r74, [%r68+8];
	setp.gt.s32 	%p21, %r74, 0;
	selp.u32 	%r75, 1, 0, %p21;
	add.s32 	%r76, %r73, %r75;
	ld.shared.u32 	%r77, [%r68+136];
	setp.gt.s32 	%p22, %r77, 0;
	selp.u32 	%r78, 1, 0, %p22;
	add.s32 	%r79, %r76, %r78;
	ld.shared.u32 	%r80, [%r68+140];
	setp.gt.s32 	%p23, %r80, 0;
	selp.u32 	%r81, 1, 0, %p23;
	add.s32 	%r82, %r79, %r81;
	ld.shared.u32 	%r83, [%r68+144];
	setp.gt.s32 	%p24, %r83, 0;
	selp.u32 	%r84, 1, 0, %p24;
	add.s32 	%r85, %r82, %r84;
	ld.shared.u32 	%r86, [%r68+272];
	setp.gt.s32 	%p25, %r86, 0;
	selp.u32 	%r87, 1, 0, %p25;
	add.s32 	%r88, %r85, %r87;
	ld.shared.u32 	%r89, [%r68+276];
	setp.gt.s32 	%p26, %r89, 0;
	selp.u32 	%r90, 1, 0, %p26;
	add.s32 	%r91, %r88, %r90;
	ld.shared.u32 	%r92, [%r68+280];
	setp.gt.s32 	%p27, %r92, 0;
	selp.u32 	%r93, 1, 0, %p27;
	add.s32 	%r94, %r91, %r93;
	selp.s32 	%r95, -1, 0, %p23;
	add.s32 	%r96, %r94, %r95;
	cvta.to.global.u64 	%rd23, %rd4;
	add.s64 	%rd25, %rd23, %rd8;
	ld.global.u32 	%r97, [%rd25];
	setp.gt.s32 	%p28, %r96, %r97;
	selp.b32 	%r98, 10, 0, %p28;
	add.s64 	%rd26, %rd1, %rd8;
	st.global.u32 	[%rd26], %r98;
	ld.global.u32 	%r99, [%rd25];
	setp.gt.s32 	%p29, %r96, %r99;
	@%p29 bra 	$L__BB0_28;
	bra.uni 	$L__BB0_29;
$L__BB0_28:
	cvta.to.global.u64 	%rd27, %rd5;
	mul.wide.s32 	%rd28, %r27, 4;
	add.s64 	%rd29, %rd27, %rd28;
	atom.global.add.u32 	%r100, [%rd29], 1;
$L__BB0_29:
	ret;
$L__BB0_30:
	add.s32 	%r101, %r25, 1;
	add.s64 	%rd31, %rd1, %rd8;
	st.global.u32 	[%rd31], %r101;
	bra.uni 	$L__BB0_29;

}


// ===== COMPILED SASS (sm_100) =====

	.target	sm_100

	.elftype	@"ET_EXEC"


//--------------------- .note.nv.tkinfo           --------------------------
	.section	.note.nv.tkinfo,"",@"SHT_NOTE"
	.sectionflags	@"SHF_NOTE_NV_TKINFO"
	.tkinfo
        /*0018*/ 	.word	0x00000002
        /*0030*/ 	.string	""
        /*0030*/ 	.string	"ptxas"
        /*0030*/ 	.string	"Cuda compilation tools, release 13.0, V13.0.88"
        /*0030*/ 	.string	"Build cuda_13.0.r13.0/compiler.36424714_0"
        /*0030*/ 	.string	"-arch sm_100 -m 64 "



//--------------------- .note.nv.cuinfo           --------------------------
	.section	.note.nv.cuinfo,"",@"SHT_NOTE"
	.sectionflags	@"SHF_NOTE_NV_CUINFO"
        /*0018*/ 	.short	0x0002
        /*001a*/ 	.short	0x0064
        /*001c*/ 	.short	0x0082
	.zero		2


//--------------------- .nv.info                  --------------------------
	.section	.nv.info,"",@"SHT_CUDA_INFO"
	.align	4


	//----- nvinfo : EIATTR_REGCOUNT
	.align		4
        /*0000*/ 	.byte	0x04, 0x2f
        /*0002*/ 	.short	(.L_1 - .L_0)
	.align		4
.L_0:
        /*0004*/ 	.word	index@(_Z7GPUiterPKiS0_PiiiS1_)
        /*0008*/ 	.word	0x00000011


	//----- nvinfo : EIATTR_FRAME_SIZE
	.align		4
.L_1:
        /*000c*/ 	.byte	0x04, 0x11
        /*000e*/ 	.short	(.L_3 - .L_2)
	.align		4
.L_2:
        /*0010*/ 	.word	index@(_Z7GPUiterPKiS0_PiiiS1_)
        /*0014*/ 	.word	0x00000000


	//----- nvinfo : EIATTR_MIN_STACK_SIZE
	.align		4
.L_3:
        /*0018*/ 	.byte	0x04, 0x12
        /*001a*/ 	.short	(.L_5 - .L_4)
	.align		4
.L_4:
        /*001c*/ 	.word	index@(_Z7GPUiterPKiS0_PiiiS1_)
        /*0020*/ 	.word	0x00000000
.L_5:


//--------------------- .nv.compat                --------------------------
	.section	.nv.compat,"",@"SHT_CUDA_COMPAT_INFO"
	.align	4
        /*0000*/ 	.byte	0x02, 0x09, 0x00, 0x00, 0x02, 0x02, 0x01, 0x00, 0x02, 0x05, 0x05, 0x00, 0x03, 0x07, 0x01, 0x01
        /*0010*/ 	.byte	0x02, 0x03, 0x00, 0x00, 0x02, 0x06, 0x01, 0x00, 0x04, 0x0b, 0x08, 0x00, 0x09, 0x00, 0x00, 0x00
        /*0020*/ 	.byte	0x00, 0x00, 0x00, 0x00


//--------------------- .nv.info._Z7GPUiterPKiS0_PiiiS1_ --------------------------
	.section	.nv.info._Z7GPUiterPKiS0_PiiiS1_,"",@"SHT_CUDA_INFO"
	.sectionflags	@""
	.align	4


	//----- nvinfo : EIATTR_CUDA_API_VERSION
	.align		4
        /*0000*/ 	.byte	0x04, 0x37
        /*0002*/ 	.short	(.L_7 - .L_6)
.L_6:
        /*0004*/ 	.word	0x00000082


	//----- nvinfo : EIATTR_KPARAM_INFO
	.align		4
.L_7:
        /*0008*/ 	.byte	0x04, 0x17
        /*000a*/ 	.short	(.L_9 - .L_8)
.L_8:
        /*000c*/ 	.word	0x00000000
        /*0010*/ 	.short	0x0005
        /*0012*/ 	.short	0x0020
        /*0014*/ 	.byte	0x00, 0xf5, 0x21, 0x00


	//----- nvinfo : EIATTR_KPARAM_INFO
	.align		4
.L_9:
        /*0018*/ 	.byte	0x04, 0x17
        /*001a*/ 	.short	(.L_11 - .L_10)
.L_10:
        /*001c*/ 	.word	0x00000000
        /*0020*/ 	.short	0x0004
        /*0022*/ 	.short	0x001c
        /*0024*/ 	.byte	0x00, 0xf0, 0x11, 0x00


	//----- nvinfo : EIATTR_KPARAM_INFO
	.align		4
.L_11:
        /*0028*/ 	.byte	0x04, 0x17
        /*002a*/ 	.short	(.L_13 - .L_12)
.L_12:
        /*002c*/ 	.word	0x00000000
        /*0030*/ 	.short	0x0003
        /*0032*/ 	.short	0x0018
        /*0034*/ 	.byte	0x00, 0xf0, 0x11, 0x00


	//----- nvinfo : EIATTR_KPARAM_INFO
	.align		4
.L_13:
        /*0038*/ 	.byte	0x04, 0x17
        /*003a*/ 	.short	(.L_15 - .L_14)
.L_14:
        /*003c*/ 	.word	0x00000000
        /*0040*/ 	.short	0x0002
        /*0042*/ 	.short	0x0010
        /*0044*/ 	.byte	0x00, 0xf5, 0x21, 0x00


	//----- nvinfo : EIATTR_KPARAM_INFO
	.align		4
.L_15:
        /*0048*/ 	.byte	0x04, 0x17
        /*004a*/ 	.short	(.L_17 - .L_16)
.L_16:
        /*004c*/ 	.word	0x00000000
        /*0050*/ 	.short	0x0001
        /*0052*/ 	.short	0x0008
        /*0054*/ 	.byte	0x00, 0xf5, 0x21, 0x00


	//----- nvinfo : EIATTR_KPARAM_INFO
	.align		4
.L_17:
        /*0058*/ 	.byte	0x04, 0x17
        /*005a*/ 	.short	(.L_19 - .L_18)
.L_18:
        /*005c*/ 	.word	0x00000000
        /*0060*/ 	.short	0x0000
        /*0062*/ 	.short	0x0000
        /*0064*/ 	.byte	0x00, 0xf5, 0x21, 0x00


	//----- nvinfo : EIATTR_SPARSE_MMA_MASK
	.align		4
.L_19:
        /*0068*/ 	.byte	0x03, 0x50
        /*006a*/ 	.short	0x0000


	//----- nvinfo : EIATTR_MAXREG_COUNT
	.align		4
        /*006c*/ 	.byte	0x03, 0x1b
        /*006e*/ 	.short	0x00ff


	//----- nvinfo : EIATTR_NUM_BARRIERS
	.align		4
        /*0070*/ 	.byte	0x02, 0x4c
        /*0072*/ 	.byte	0x01
	.zero		1


	//----- nvinfo : EIATTR_MERCURY_ISA_VERSION
	.align		4
        /*0074*/ 	.byte	0x03, 0x5f
        /*0076*/ 	.short	0x0101


	//----- nvinfo : EIATTR_INT_WARP_WIDE_INSTR_OFFSETS
	.align		4
        /*0078*/ 	.byte	0x04, 0x31
        /*007a*/ 	.short	(.L_21 - .L_20)


	//   ....[0]....
.L_20:
        /*007c*/ 	.word	0x00000a90


	//----- nvinfo : EIATTR_VRC_CTA_INIT_COUNT
	.align		4
.L_21:
        /*0080*/ 	.byte	0x02, 0x4a
	.zero		1
	.zero		1


	//----- nvinfo : EIATTR_EXIT_INSTR_OFFSETS
	.align		4
        /*0084*/ 	.byte	0x04, 0x1c
        /*0086*/ 	.short	(.L_23 - .L_22)


	//   ....[0]....
.L_22:
        /*0088*/ 	.word	0x00000710


	//   ....[1]....
        /*008c*/ 	.word	0x00000a60


	//   ....[2]....
        /*0090*/ 	.word	0x00000b00


	//   ....[3]....
        /*0094*/ 	.word	0x00000b50


	//----- nvinfo : EIATTR_CRS_STACK_SIZE
	.align		4
.L_23:
        /*0098*/ 	.byte	0x04, 0x1e
        /*009a*/ 	.short	(.L_25 - .L_24)
.L_24:
        /*009c*/ 	.word	0x00000000


	//----- nvinfo : EIATTR_CBANK_PARAM_SIZE
	.align		4
.L_25:
        /*00a0*/ 	.byte	0x03, 0x19
        /*00a2*/ 	.short	0x0028


	//----- nvinfo : EIATTR_PARAM_CBANK
	.align		4
        /*00a4*/ 	.byte	0x04, 0x0a
        /*00a6*/ 	.short	(.L_27 - .L_26)
	.align		4
.L_26:
        /*00a8*/ 	.word	index@(.nv.constant0._Z7GPUiterPKiS0_PiiiS1_)
        /*00ac*/ 	.short	0x0380
        /*00ae*/ 	.short	0x0028


	//----- nvinfo : EIATTR_SW_WAR
	.align		4
.L_27:
        /*00b0*/ 	.byte	0x04, 0x36
        /*00b2*/ 	.short	(.L_29 - .L_28)
.L_28:
        /*00b4*/ 	.word	0x00000008
.L_29:


//--------------------- .nv.callgraph             --------------------------
	.section	.nv.callgraph,"",@"SHT_CUDA_CALLGRAPH"
	.align	4
	.sectionentsize	8
	.align		4
        /*0000*/ 	.word	0x00000000
	.align		4
        /*0004*/ 	.word	0xffffffff
	.align		4
        /*0008*/ 	.word	0x00000000
	.align		4
        /*000c*/ 	.word	0xfffffffe
	.align		4
        /*0010*/ 	.word	0x00000000
	.align		4
        /*0014*/ 	.word	0xfffffffd
	.align		4
        /*0018*/ 	.word	0x00000000
	.align		4
        /*001c*/ 	.word	0xfffffffc


//--------------------- .text._Z7GPUiterPKiS0_PiiiS1_ --------------------------
	.section	.text._Z7GPUiterPKiS0_PiiiS1_,"ax",@progbits
	.align	128
        .global         _Z7GPUiterPKiS0_PiiiS1_
        .type           _Z7GPUiterPKiS0_PiiiS1_,@function
        .size           _Z7GPUiterPKiS0_PiiiS1_,(.L_x_15 - _Z7GPUiterPKiS0_PiiiS1_)
        .other          _Z7GPUiterPKiS0_PiiiS1_,@"STO_CUDA_ENTRY STV_DEFAULT"
_Z7GPUiterPKiS0_PiiiS1_:
.text._Z7GPUiterPKiS0_PiiiS1_:
[----:B------:R-:W-:Y:S01]  /*0000*/  LDC R1, c[0x0][0x37c] ;  /* 0x0000df00ff017b82 */ /* 0x000fe20000000800 */
[----:B------:R-:W0:Y:S07]  /*0010*/  S2R R12, SR_TID.Y ;  /* 0x00000000000c7919 */ /* 0x000e2e0000002200 */
[----:B------:R-:W1:Y:S01]  /*0020*/  LDC R2, c[0x0][0x360] ;  /* 0x0000d800ff027b82 */ /* 0x000e620000000800 */
[----:B------:R-:W-:Y:S01]  /*0030*/  MOV R10, 0x400 ;  /* 0x00000400000a7802 */ /* 0x000fe20000000f00 */
[----:B------:R-:W2:Y:S01]  /*0040*/  LDCU.64 UR6, c[0x0][0x358] ;  /* 0x00006b00ff0677ac */ /* 0x000ea20008000a00 */
[----:B------:R-:W0:Y:S01]  /*0050*/  S2R R7, SR_TID.X ;  /* 0x0000000000077919 */ /* 0x000e220000002100 */
[----:B------:R-:W-:Y:S01]  /*0060*/  BSSY.RECONVERGENT B0, `(.L_x_0) ;  /* 0x000005e000007945 */ /* 0x000fe20003800200 */
[----:B------:R-:W3:Y:S03]  /*0070*/  S2R R5, SR_CgaCtaId ;  /* 0x0000000000057919 */ /* 0x000ee60000008800 */
[----:B------:R-:W4:Y:S08]  /*0080*/  S2UR UR8, SR_CTAID.Y ;  /* 0x00000000000879c3 */ /* 0x000f300000002600 */
[----:B------:R-:W4:Y:S08]  /*0090*/  LDC R3, c[0x0][0x364] ;  /* 0x0000d900ff037b82 */ /* 0x000f300000000800 */
[----:B------:R-:W1:Y:S08]  /*00a0*/  S2UR UR5, SR_CTAID.X ;  /* 0x00000000000579c3 */ /* 0x000e700000002500 */
[----:B------:R-:W5:Y:S01]  /*00b0*/  LDC R14, c[0x0][0x398] ;  /* 0x0000e600ff0e7b82 */ /* 0x000f620000000800 */
[----:B0-----:R-:W-:-:S02]  /*00c0*/  LOP3.LUT P0, RZ, R7, R12, RZ, 0xfc, !PT ;  /* 0x0000000c07ff7212 */ /* 0x001fc4000780fcff */
[----:B---3--:R-:W-:-:S05]  /*00d0*/  LEA R10, R5, R10, 0x18 ;  /* 0x0000000a050a7211 */ /* 0x008fca00078ec0ff */
[----:B------:R-:W0:Y:S01]  /*00e0*/  LDC.64 R8, c[0x0][0x388] ;  /* 0x0000e200ff087b82 */ /* 0x000e220000000a00 */
[----:B----4-:R-:W-:Y:S02]  /*00f0*/  IMAD R3, R3, UR8, RZ ;  /* 0x0000000803037c24 */ /* 0x010fe4000f8e02ff */
[----:B------:R-:W-:Y:S02]  /*0100*/  IMAD R6, R12, 0x88, R10 ;  /* 0x000000880c067824 */ /* 0x000fe400078e020a */
[----:B------:R-:W-:Y:S02]  /*0110*/  IMAD.IADD R11, R3, 0x1, R12 ;  /* 0x00000001030b7824 */ /* 0x000fe400078e020c */
[----:B-1----:R-:W-:-:S04]  /*0120*/  IMAD R2, R2, UR5, R7 ;  /* 0x0000000502027c24 */ /* 0x002fc8000f8e0207 */
[----:B-----5:R-:W-:-:S04]  /*0130*/  IMAD R0, R11, R14, R2 ;  /* 0x0000000e0b007224 */ /* 0x020fc800078e0202 */
[----:B0-----:R-:W-:Y:S01]  /*0140*/  IMAD.WIDE R4, R0, 0x4, R8 ;  /* 0x0000000400047825 */ /* 0x001fe200078e0208 */
[----:B--2---:R-:W-:Y:S06]  /*0150*/  @P0 BRA `(.L_x_1) ;  /* 0x0000000000380947 */ /* 0x004fec0003800000 */
[----:B------:R-:W-:Y:S01]  /*0160*/  UISETP.NE.AND UP0, UPT, UR8, URZ, UPT ;  /* 0x000000ff0800728c */ /* 0x000fe2000bf05270 */
[----:B------:R-:W-:Y:S02]  /*0170*/  IMAD R11, R11, R14, -R14 ;  /* 0x0000000e0b0b7224 */ /* 0x000fe400078e0a0e */
[----:B------:R-:W-:Y:S01]  /*0180*/  IMAD.MOV.U32 R9, RZ, RZ, RZ ;  /* 0x000000ffff097224 */ /* 0x000fe200078e00ff */
[----:B------:R-:W-:-:S09]  /*0190*/  UISETP.EQ.OR UP0, UPT, UR5, URZ, !UP0 ;  /* 0x000000ff0500728c */ /* 0x000fd2000c702670 */
[----:B------:R-:W-:Y:S05]  /*01a0*/  BRA.U UP0, `(.L_x_2) ;  /* 0x00000001001c7547 */ /* 0x000fea000b800000 */
[----:B------:R-:W0:Y:S01]  /*01b0*/  LDCU.64 UR10, c[0x0][0x388] ;  /* 0x00007100ff0a77ac */ /* 0x000e220008000a00 */
[----:B------:R-:W-:Y:S02]  /*01c0*/  SHF.R.S32.HI R8, RZ, 0x1f, R2 ;  /* 0x0000001fff087819 */ /* 0x000fe40000011402 */
[----:B------:R-:W-:-:S04]  /*01d0*/  IADD3 R9, P0, PT, R2, R11, RZ ;  /* 0x0000000b02097210 */ /* 0x000fc80007f1e0ff */
[----:B------:R-:W-:Y:S02]  /*01e0*/  LEA.HI.X.SX32 R12, R11, R8, 0x1, P0 ;  /* 0x000000080b0c7211 */ /* 0x000fe400000f0eff */
[----:B0-----:R-:W-:-:S04]  /*01f0*/  LEA R8, P0, R9, UR10, 0x2 ;  /* 0x0000000a09087c11 */ /* 0x001fc8000f8010ff */
[----:B------:R-:W-:-:S06]  /*0200*/  LEA.HI.X R9, R9, UR11, R12, 0x2, P0 ;  /* 0x0000000b09097c11 */ /* 0x000fcc00080f140c */
[----:B------:R0:W5:Y:S03]  /*0210*/  LDG.E R9, desc[UR6][R8.64+-0x4] ;  /* 0xfffffc0608097981 */ /* 0x000166000c1e1900 */
.L_x_2:
[----:B-----5:R1:W-:Y:S01]  /*0220*/  STS [R10], R9 ;  /* 0x000000090a007388 */ /* 0x0203e20000000800 */
[----:B------:R-:W-:Y:S05]  /*0230*/  BRA `(.L_x_3) ;  /* 0x0000000400007947 */ /* 0x000fea0003800000 */
.L_x_1:
[----:B------:R-:W-:-:S04]  /*0240*/  ISETP.NE.AND P0, PT, R12, 0x1f, PT ;  /* 0x0000001f0c00780c */ /* 0x000fc80003f05270 */
[----:B------:R-:W-:-:S13]  /*0250*/  ISETP.NE.OR P1, PT, R7, 0x1f, P0 ;  /* 0x0000001f0700780c */ /* 0x000fda0000725670 */
[----:B------:R-:W-:Y:S05]  /*0260*/  @P1 BRA `(.L_x_4) ;  /* 0x0000000000481947 */ /* 0x000fea0003800000 */
[--C-:B------:R-:W-:Y:S01]  /*0270*/  SHF.R.S32.HI R8, RZ, 0x1f, R14.reuse ;  /* 0x0000001fff087819 */ /* 0x100fe2000001140e */
[----:B------:R-:W-:Y:S01]  /*0280*/  UISETP.LT.U32.AND UP0, UPT, UR5, UR8, UPT ;  /* 0x000000080500728c */ /* 0x000fe2000bf01070 */
[-C--:B------:R-:W-:Y:S02]  /*0290*/  IMAD R11, R11, R14.reuse, R14 ;  /* 0x0000000e0b0b7224 */ /* 0x080fe400078e020e */
[----:B------:R-:W-:Y:S01]  /*02a0*/  LEA.HI R8, R8, R14, RZ, 0x5 ;  /* 0x0000000e08087211 */ /* 0x000fe200078f28ff */
[----:B------:R-:W-:Y:S01]  /*02b0*/  USEL UR4, UR5, UR8, !UP0 ;  /* 0x0000000805047287 */ /* 0x000fe2000c000000 */
[----:B------:R-:W-:Y:S02]  /*02c0*/  IMAD.MOV.U32 R9, RZ, RZ, RZ ;  /* 0x000000ffff097224 */ /* 0x000fe400078e00ff */
[----:B------:R-:W-:-:S04]  /*02d0*/  LEA.HI.SX32 R8, R8, 0xffffffff, 0x1b ;  /* 0xffffffff08087811 */ /* 0x000fc800078fdaff */
[----:B------:R-:W-:-:S13]  /*02e0*/  ISETP.LE.U32.AND P0, PT, R8, UR4, PT ;  /* 0x0000000408007c0c */ /* 0x000fda000bf03070 */
[----:B------:R-:W-:Y:S05]  /*02f0*/  @P0 BRA `(.L_x_5) ;  /* 0x00000000001c0947 */ /* 0x000fea0003800000 */
[----:B------:R-:W0:Y:S01]  /*0300*/  LDCU.64 UR10, c[0x0][0x388] ;  /* 0x00007100ff0a77ac */ /* 0x000e220008000a00 */
[----:B------:R-:W-:Y:S02]  /*0310*/  SHF.R.S32.HI R9, RZ, 0x1f, R11 ;  /* 0x0000001fff097819 */ /* 0x000fe4000001140b */
[----:B------:R-:W-:-:S04]  /*0320*/  IADD3 R11, P0, PT, R2, R11, RZ ;  /* 0x0000000b020b7210 */ /* 0x000fc80007f1e0ff */
[----:B------:R-:W-:Y:S02]  /*0330*/  LEA.HI.X.SX32 R12, R2, R9, 0x1, P0 ;  /* 0x00000009020c7211 */ /* 0x000fe400000f0eff */
[----:B0-----:R-:W-:-:S04]  /*0340*/  LEA R8, P0, R11, UR10, 0x2 ;  /* 0x0000000a0b087c11 */ /* 0x001fc8000f8010ff */
[----:B------:R-:W-:-:S06]  /*0350*/  LEA.HI.X R9, R11, UR11, R12, 0x2, P0 ;  /* 0x0000000b0b097c11 */ /* 0x000fcc00080f140c */
[----:B------:R0:W5:Y:S03]  /*0360*/  LDG.E R9, desc[UR6][R8.64+0x4] ;  /* 0x0000040608097981 */ /* 0x000166000c1e1900 */
.L_x_5:
[----:B-----5:R1:W-:Y:S01]  /*0370*/  STS [R10+0x120c], R9 ;  /* 0x00120c090a007388 */ /* 0x0203e20000000800 */
[----:B------:R-:W-:Y:S05]  /*0380*/  BRA `(.L_x_3) ;  /* 0x0000000000ac7947 */ /* 0x000fea0003800000 */
.L_x_4:
[----:B------:R-:W-:-:S13]  /*0390*/  ISETP.NE.AND P1, PT, R7, RZ, PT ;  /* 0x000000ff0700720c */ /* 0x000fda0003f25270 */
[----:B------:R-:W-:Y:S05]  /*03a0*/  @P1 BRA `(.L_x_6) ;  /* 0x0000000000181947 */ /* 0x000fea0003800000 */
[----:B------:R-:W-:Y:S01]  /*03b0*/  UISETP.NE.AND UP0, UPT, UR5, URZ, UPT ;  /* 0x000000ff0500728c */ /* 0x000fe2000bf05270 */
[----:B------:R-:W-:-:S08]  /*03c0*/  IMAD.MOV.U32 R9, RZ, RZ, RZ ;  /* 0x000000ffff097224 */ /* 0x000fd000078e00ff */
[----:B------:R-:W-:Y:S05]  /*03d0*/  BRA.U !UP0, `(.L_x_7) ;  /* 0x0000000108047547 */ /* 0x000fea000b800000 */
[----:B------:R0:W5:Y:S02]  /*03e0*/  LDG.E R9, desc[UR6][R4.64+-0x4] ;  /* 0xfffffc0604097981 */ /* 0x000164000c1e1900 */
.L_x_7:
[----:B-----5:R2:W-:Y:S01]  /*03f0*/  STS [R6+0x88], R9 ;  /* 0x0000880906007388 */ /* 0x0205e20000000800 */
[----:B------:R-:W-:Y:S05]  /*0400*/  BRA `(.L_x_3) ;  /* 0x00000000008c7947 */ /* 0x000fea0003800000 */
.L_x_6:
[----:B------:R-:W-:-:S13]  /*0410*/  ISETP.NE.AND P1, PT, R12, RZ, PT ;  /* 0x000000ff0c00720c */ /* 0x000fda0003f25270 */
[----:B------:R-:W-:Y:S05]  /*0420*/  @P1 BRA `(.L_x_8) ;  /* 0x0000000000281947 */ /* 0x000fea0003800000 */
[----:B------:R-:W-:Y:S01]  /*0430*/  UISETP.NE.AND UP0, UPT, UR8, URZ, UPT ;  /* 0x000000ff0800728c */ /* 0x000fe2000bf05270 */
[----:B------:R-:W-:Y:S02]  /*0440*/  IMAD R13, R7, 0x4, R10 ;  /* 0x00000004070d7824 */ /* 0x000fe400078e020a */
[----:B------:R-:W-:Y:S02]  /*0450*/  IMAD R11, R11, R14, -R14 ;  /* 0x0000000e0b0b7224 */ /* 0x000fe400078e0a0e */
[----:B------:R-:W-:-:S04]  /*0460*/  IMAD.MOV.U32 R10, RZ, RZ, RZ ;  /* 0x000000ffff0a7224 */ /* 0x000fc800078e00ff */
[----:B------:R-:W-:Y:S05]  /*0470*/  BRA.U !UP0, `(.L_x_9) ;  /* 0x00000001080c7547 */ /* 0x000fea000b800000 */
[----:B------:R-:W-:-:S04]  /*0480*/  IMAD.IADD R11, R2, 0x1, R11 ;  /* 0x00000001020b7824 */ /* 0x000fc800078e020b */
[----:B------:R-:W-:-:S05]  /*0490*/  IMAD.WIDE R8, R11, 0x4, R8 ;  /* 0x000000040b087825 */ /* 0x000fca00078e0208 */
[----:B------:R0:W5:Y:S02]  /*04a0*/  LDG.E R10, desc[UR6][R8.64] ;  /* 0x00000006080a7981 */ /* 0x000164000c1e1900 */
.L_x_9:
[----:B-----5:R1:W-:Y:S01]  /*04b0*/  STS [R13+0x4], R10 ;  /* 0x0000040a0d007388 */ /* 0x0203e20000000800 */
[----:B------:R-:W-:Y:S05]  /*04c0*/  BRA `(.L_x_3) ;  /* 0x00000000005c7947 */ /* 0x000fea0003800000 */
.L_x_8:
[----:B------:R-:W-:-:S13]  /*04d0*/  ISETP.NE.AND P1, PT, R7, 0x1f, PT ;  /* 0x0000001f0700780c */ /* 0x000fda0003f25270 */
[----:B------:R-:W-:Y:S05]  /*04e0*/  @P1 BRA `(.L_x_10) ;  /* 0x0000000000241947 */ /* 0x000fea0003800000 */
[----:B------:R-:W-:-:S04]  /*04f0*/  SHF.R.S32.HI R9, RZ, 0x1f, R14 ;  /* 0x0000001fff097819 */ /* 0x000fc8000001140e */
[----:B------:R-:W-:-:S04]  /*0500*/  LEA.HI R9, R9, R14, RZ, 0x5 ;  /* 0x0000000e09097211 */ /* 0x000fc800078f28ff */
[----:B------:R-:W-:-:S04]  /*0510*/  LEA.HI.SX32 R9, R9, 0xffffffff, 0x1b ;  /* 0xffffffff09097811 */ /* 0x000fc800078fdaff */
[----:B------:R-:W-:Y:S01]  /*0520*/  ISETP.LE.U32.AND P0, PT, R9, UR5, PT ;  /* 0x0000000509007c0c */ /* 0x000fe2000bf03070 */
[----:B------:R-:W-:-:S12]  /*0530*/  IMAD.MOV.U32 R9, RZ, RZ, RZ ;  /* 0x000000ffff097224 */ /* 0x000fd800078e00ff */
[----:B------:R-:W-:Y:S05]  /*0540*/  @P0 BRA `(.L_x_11) ;  /* 0x0000000000040947 */ /* 0x000fea0003800000 */
[----:B------:R0:W5:Y:S02]  /*0550*/  LDG.E R9, desc[UR6][R4.64+0x4] ;  /* 0x0000040604097981 */ /* 0x000164000c1e1900 */
.L_x_11:
[----:B-----5:R3:W-:Y:S01]  /*0560*/  STS [R6+0x10c], R9 ;  /* 0x00010c0906007388 */ /* 0x0207e20000000800 */
[----:B------:R-:W-:Y:S05]  /*0570*/  BRA `(.L_x_3) ;  /* 0x0000000000307947 */ /* 0x000fea0003800000 */
.L_x_10:
[----:B------:R-:W-:Y:S05]  /*0580*/  @P0 BRA `(.L_x_3) ;  /* 0x00000000002c0947 */ /* 0x000fea0003800000 */
[----:B------:R-:W-:Y:S01]  /*0590*/  SHF.R.S32.HI R11, RZ, 0x1f, R14 ;  /* 0x0000001fff0b7819 */ /* 0x000fe2000001140e */
[----:B------:R-:W-:Y:S02]  /*05a0*/  IMAD R13, R7, 0x4, R10 ;  /* 0x00000004070d7824 */ /* 0x000fe400078e020a */
[----:B------:R-:W-:Y:S01]  /*05b0*/  IMAD.MOV.U32 R10, RZ, RZ, RZ ;  /* 0x000000ffff0a7224 */ /* 0x000fe200078e00ff */
[----:B------:R-:W-:-:S04]  /*05c0*/  LEA.HI R11, R11, R14, RZ, 0x5 ;  /* 0x0000000e0b0b7211 */ /* 0x000fc800078f28ff */
[----:B------:R-:W-:-:S04]  /*05d0*/  LEA.HI.SX32 R11, R11, 0xffffffff, 0x1b ;  /* 0xffffffff0b0b7811 */ /* 0x000fc800078fdaff */
[----:B------:R-:W-:-:S13]  /*05e0*/  ISETP.LE.U32.AND P0, PT, R11, UR8, PT ;  /* 0x000000080b007c0c */ /* 0x000fda000bf03070 */
[----:B------:R-:W-:Y:S05]  /*05f0*/  @P0 BRA `(.L_x_12) ;  /* 0x00000000000c0947 */ /* 0x000fea0003800000 */
[----:B------:R-:W-:-:S04]  /*0600*/  IMAD.IADD R11, R0, 0x1, R14 ;  /* 0x00000001000b7824 */ /* 0x000fc800078e020e */
[----:B------:R-:W-:-:S05]  /*0610*/  IMAD.WIDE R8, R11, 0x4, R8 ;  /* 0x000000040b087825 */ /* 0x000fca00078e0208 */
[----:B------:R0:W5:Y:S02]  /*0620*/  LDG.E R10, desc[UR6][R8.64] ;  /* 0x00000006080a7981 */ /* 0x000164000c1e1900 */
.L_x_12:
[----:B-----5:R4:W-:Y:S02]  /*0630*/  STS [R13+0x118c], R10 ;  /* 0x00118c0a0d007388 */ /* 0x0209e40000000800 */
.L_x_3:
[----:B------:R-:W-:Y:S05]  /*0640*/  BSYNC.RECONVERGENT B0 ;  /* 0x0000000000007941 */ /* 0x000fea0003800200 */
.L_x_0:
[----:B0-----:R-:W5:Y:S01]  /*0650*/  LDG.E R4, desc[UR6][R4.64] ;  /* 0x0000000604047981 */ /* 0x001f62000c1e1900 */
[----:B------:R-:W-:-:S05]  /*0660*/  IMAD R7, R7, 0x4, R6 ;  /* 0x0000000407077824 */ /* 0x000fca00078e0206 */
[----:B-----5:R-:W-:Y:S01]  /*0670*/  STS [R7+0x8c], R4 ;  /* 0x00008c0407007388 */ /* 0x020fe20000000800 */
[----:B------:R-:W-:Y:S06]  /*0680*/  BAR.SYNC.DEFER_BLOCKING 0x0 ;  /* 0x0000000000007b1d */ /* 0x000fec0000010000 */
[----:B-1--4-:R-:W0:Y:S02]  /*0690*/  LDS R10, [R7+0x8c] ;  /* 0x00008c00070a7984 */ /* 0x012e240000000800 */
[----:B0-----:R-:W-:-:S13]  /*06a0*/  ISETP.GE.AND P0, PT, R10, 0x1, PT ;  /* 0x000000010a00780c */ /* 0x001fda0003f06270 */
[----:B--23--:R-:W0:Y:S01]  /*06b0*/  @P0 LDC.64 R8, c[0x0][0x3a0] ;  /* 0x0000e800ff080b82 */ /* 0x00ce220000000a00 */
[----:B------:R-:W-:-:S05]  /*06c0*/  @P0 VIADD R11, R10, 0xffffffff ;  /* 0xffffffff0a0b0836 */ /* 0x000fca0000000000 */
[----:B------:R-:W-:-:S04]  /*06d0*/  @P0 ISETP.NE.AND P1, PT, R11, RZ, PT ;  /* 0x000000ff0b00020c */ /* 0x000fc80003f25270 */
[----:B------:R-:W-:Y:S01]  /*06e0*/  @P0 SEL R11, R11, 0xffffffe2, P1 ;  /* 0xffffffe20b0b0807 */ /* 0x000fe20000800000 */
[----:B0-----:R-:W-:-:S05]  /*06f0*/  @P0 IMAD.WIDE R8, R0, 0x4, R8 ;  /* 0x0000000400080825 */ /* 0x001fca00078e0208 */
[----:B------:R0:W-:Y:S01]  /*0700*/  @P0 STG.E desc[UR6][R8.64], R11 ;  /* 0x0000000b08000986 */ /* 0x0001e2000c101906 */
[----:B------:R-:W-:Y:S05]  /*0710*/  @P0 EXIT ;  /* 0x000000000000094d */ /* 0x000fea0003800000 */
[----:B------:R-:W-:-:S13]  /*0720*/  ISETP.GE.AND P0, PT, R10, RZ, PT ;  /* 0x000000ff0a00720c */ /* 0x000fda0003f06270 */
[----:B------:R-:W-:Y:S05]  /*0730*/  @!P0 BRA `(.L_x_13) ;  /* 0x0000000000f48947 */ /* 0x000fea0003800000 */
[----:B------:R-:W1:Y:S02]  /*0740*/  LDC.64 R4, c[0x0][0x380] ;  /* 0x0000e000ff047b82 */ /* 0x000e640000000a00 */
[----:B-1----:R-:W-:-:S05]  /*0750*/  IMAD.WIDE R4, R0, 0x4, R4 ;  /* 0x0000000400047825 */ /* 0x002fca00078e0204 */
[----:B------:R-:W2:Y:S01]  /*0760*/  LDG.E R7, desc[UR6][R4.64] ;  /* 0x0000000604077981 */ /* 0x000ea2000c1e1900 */
[----:B------:R-:W-:-:S04]  /*0770*/  IMAD R3, R3, 0x88, R6 ;  /* 0x0000008803037824 */ /* 0x000fc800078e0206 */
[----:B------:R-:W-:-:S05]  /*0780*/  IMAD R3, R2, 0x4, R3 ;  /* 0x0000000402037824 */ /* 0x000fca00078e0203 */
[----:B------:R-:W1:Y:S04]  /*0790*/  LDS R6, [R3+0x4] ;  /* 0x0000040003067984 */ /* 0x000e680000000800 */
[----:B------:R-:W3:Y:S04]  /*07a0*/  LDS R2, [R3] ;  /* 0x0000000003027984 */ /* 0x000ee80000000800 */
[----:B0-----:R-:W0:Y:S04]  /*07b0*/  LDS R8, [R3+0x8] ;  /* 0x0000080003087984 */ /* 0x001e280000000800 */
[----:B------:R-:W4:Y:S04]  /*07c0*/  LDS R9, [R3+0x88] ;  /* 0x0000880003097984 */ /* 0x000f280000000800 */
[----:B------:R-:W-:Y:S04]  /*07d0*/  LDS R10, [R3+0x8c] ;  /* 0x00008c00030a7984 */ /* 0x000fe80000000800 */
[----:B------:R-:W5:Y:S04]  /*07e0*/  LDS R11, [R3+0x90] ;  /* 0x00009000030b7984 */ /* 0x000f680000000800 */
[----:B------:R-:W5:Y:S01]  /*07f0*/  LDS R12, [R3+0x110] ;  /* 0x00011000030c7984 */ /* 0x000f620000000800 */
[----:B-1----:R-:W-:Y:S01]  /*0800*/  ISETP.GT.AND P2, PT, R6, RZ, PT ;  /* 0x000000ff0600720c */ /* 0x002fe20003f44270 */
[----:B------:R-:W-:Y:S01]  /*0810*/  IMAD.MOV.U32 R6, RZ, RZ, 0x2 ;  /* 0x00000002ff067424 */ /* 0x000fe200078e00ff */
[----:B---3--:R-:W-:-:S02]  /*0820*/  ISETP.GT.AND P1, PT, R2, RZ, PT ;  /* 0x000000ff0200720c */ /* 0x008fc40003f24270 */
[----:B------:R-:W-:Y:S02]  /*0830*/  SEL R2, RZ, 0x1, !P2 ;  /* 0x00000001ff027807 */ /* 0x000fe40005000000 */
[----:B0-----:R-:W-:Y:S02]  /*0840*/  ISETP.GT.AND P0, PT, R8, RZ, PT ;  /* 0x000000ff0800720c */ /* 0x001fe40003f04270 */
[----:B------:R-:W0:Y:S05]  /*0850*/  LDS R8, [R3+0x114] ;  /* 0x0001140003087984 */ /* 0x000e2a0000000800 */
[----:B------:R-:W-:Y:S02]  /*0860*/  @!P2 IMAD.MOV R6, RZ, RZ, 0x1 ;  /* 0x00000001ff06a424 */ /* 0x000fe400078e02ff */
[----:B------:R-:W-:Y:S01]  /*0870*/  @!P1 IMAD.MOV R6, RZ, RZ, R2 ;  /* 0x000000ffff069224 */ /* 0x000fe200078e0202 */
[----:B----4-:R-:W-:-:S02]  /*0880*/  ISETP.GT.AND P1, PT, R9, RZ, PT ;  /* 0x000000ff0900720c */ /* 0x010fc40003f24270 */
[----:B------:R1:W3:Y:S01]  /*0890*/  LDS R9, [R3+0x118] ;  /* 0x0001180003097984 */ /* 0x0002e20000000800 */
[----:B-----5:R-:W-:Y:S02]  /*08a0*/  ISETP.GT.AND P2, PT, R11, RZ, PT ;  /* 0x000000ff0b00720c */ /* 0x020fe40003f44270 */
[----:B------:R-:W-:Y:S01]  /*08b0*/  IADD3 R2, PT, PT, R6, 0x1, RZ ;  /* 0x0000000106027810 */ /* 0x000fe20007ffe0ff */
[----:B------:R-:W-:Y:S01]  /*08c0*/  @!P0 IMAD.MOV R2, RZ, RZ, R6 ;  /* 0x000000ffff028224 */ /* 0x000fe200078e0206 */
[----:B------:R-:W-:-:S03]  /*08d0*/  ISETP.GT.AND P0, PT, R10, RZ, PT ;  /* 0x000000ff0a00720c */ /* 0x000fc60003f04270 */
[----:B------:R-:W-:-:S03]  /*08e0*/  VIADD R6, R2, 0x1 ;  /* 0x0000000102067836 */ /* 0x000fc60000000000 */
[----:B------:R-:W-:Y:S01]  /*08f0*/  @!P1 IMAD.MOV R6, RZ, RZ, R2 ;  /* 0x000000ffff069224 */ /* 0x000fe200078e0202 */
[----:B------:R-:W-:-:S03]  /*0900*/  ISETP.GT.AND P1, PT, R12, RZ, PT ;  /* 0x000000ff0c00720c */ /* 0x000fc60003f24270 */
[----:B------:R-:W-:-:S03]  /*0910*/  VIADD R2, R6, 0x1 ;  /* 0x0000000106027836 */ /* 0x000fc60000000000 */
[----:B------:R-:W-:-:S04]  /*0920*/  @!P0 IMAD.MOV R2, RZ, RZ, R6 ;  /* 0x000000ffff028224 */ /* 0x000fc800078e0206 */
[----:B------:R-:W-:Y:S02]  /*0930*/  VIADD R6, R2, 0x1 ;  /* 0x0000000102067836 */ /* 0x000fe40000000000 */
[----:B------:R-:W-:Y:S02]  /*0940*/  @!P2 IMAD.MOV R6, RZ, RZ, R2 ;  /* 0x000000ffff06a224 */ /* 0x000fe400078e0202 */
[----:B-1----:R-:W1:Y:S01]  /*0950*/  LDC.64 R2, c[0x0][0x3a0] ;  /* 0x0000e800ff027b82 */ /* 0x002e620000000a00 */
[----:B0-----:R-:W-:Y:S01]  /*0960*/  ISETP.GT.AND P2, PT, R8, RZ, PT ;  /* 0x000000ff0800720c */ /* 0x001fe20003f44270 */
[C---:B------:R-:W-:Y:S01]  /*0970*/  VIADD R8, R6.reuse, 0x1 ;  /* 0x0000000106087836 */ /* 0x040fe20000000000 */
[----:B------:R-:W-:-:S05]  /*0980*/  @!P1 IADD3 R8, PT, PT, R6, RZ, RZ ;  /* 0x000000ff06089210 */ /* 0x000fca0007ffe0ff */
[----:B------:R-:W-:Y:S01]  /*0990*/  VIADD R6, R8, 0x1 ;  /* 0x0000000108067836 */ /* 0x000fe20000000000 */
[----:B---3--:R-:W-:-:S05]  /*09a0*/  ISETP.GT.AND P1, PT, R9, RZ, PT ;  /* 0x000000ff0900720c */ /* 0x008fca0003f24270 */
[----:B------:R-:W-:-:S04]  /*09b0*/  @!P2 IMAD.MOV R6, RZ, RZ, R8 ;  /* 0x000000ffff06a224 */ /* 0x000fc800078e0208 */
[----:B------:R-:W-:Y:S02]  /*09c0*/  VIADD R8, R6, 0x1 ;  /* 0x0000000106087836 */ /* 0x000fe40000000000 */
[----:B-1----:R-:W-:-:S04]  /*09d0*/  IMAD.WIDE R2, R0, 0x4, R2 ;  /* 0x0000000400027825 */ /* 0x002fc800078e0202 */
[----:B------:R-:W-:-:S04]  /*09e0*/  @!P1 IMAD.MOV R8, RZ, RZ, R6 ;  /* 0x000000ffff089224 */ /* 0x000fc800078e0206 */
[----:B------:R-:W-:Y:S02]  /*09f0*/  VIADD R6, R8, 0xffffffff ;  /* 0xffffffff08067836 */ /* 0x000fe40000000000 */
[----:B------:R-:W-:-:S05]  /*0a00*/  @!P0 IMAD.MOV R6, RZ, RZ, R8 ;  /* 0x000000ffff068224 */ /* 0x000fca00078e0208 */
[----:B--2---:R-:W-:-:S04]  /*0a10*/  ISETP.GT.AND P0, PT, R6, R7, PT ;  /* 0x000000070600720c */ /* 0x004fc80003f04270 */
[----:B------:R-:W-:-:S05]  /*0a20*/  SEL R7, RZ, 0xa, !P0 ;  /* 0x0000000aff077807 */ /* 0x000fca0004000000 */
[----:B------:R0:W-:Y:S04]  /*0a30*/  STG.E desc[UR6][R2.64], R7 ;  /* 0x0000000702007986 */ /* 0x0001e8000c101906 */
[----:B------:R-:W2:Y:S02]  /*0a40*/  LDG.E R5, desc[UR6][R4.64] ;  /* 0x0000000604057981 */ /* 0x000ea4000c1e1900 */
[----:B--2---:R-:W-:-:S13]  /*0a50*/  ISETP.GT.AND P0, PT, R6, R5, PT ;  /* 0x000000050600720c */ /* 0x004fda0003f04270 */
[----:B0-----:R-:W-:Y:S05]  /*0a60*/  @!P0 EXIT ;  /* 0x000000000000894d */ /* 0x001fea0003800000 */
[----:B------:R-:W0:Y:S01]  /*0a70*/  S2R R0, SR_LANEID ;  /* 0x0000000000007919 */ /* 0x000e220000000000 */
[----:B------:R-:W1:Y:S01]  /*0a80*/  LDC R7, c[0x0][0x39c] ;  /* 0x0000e700ff077b82 */ /* 0x000e620000000800 */
[----:B------:R-:W-:Y:S02]  /*0a90*/  VOTEU.ANY UR4, UPT, PT ;  /* 0x0000000000047886 */ /* 0x000fe400038e0100 */
[----:B------:R-:W-:Y:S02]  /*0aa0*/  UFLO.U32 UR5, UR4 ;  /* 0x00000004000572bd */ /* 0x000fe400080e0000 */
[----:B------:R-:W2:Y:S03]  /*0ab0*/  POPC R5, UR4 ;  /* 0x0000000400057d09 */ /* 0x000ea60008000000 */
[----:B------:R-:W1:Y:S01]  /*0ac0*/  LDC.64 R2, c[0x0][0x390] ;  /* 0x0000e400ff027b82 */ /* 0x000e620000000a00 */
[----:B0-----:R-:W-:Y:S01]  /*0ad0*/  ISETP.EQ.U32.AND P0, PT, R0, UR5, PT ;  /* 0x0000000500007c0c */ /* 0x001fe2000bf02070 */
[----:B-1----:R-:W-:-:S12]  /*0ae0*/  IMAD.WIDE R2, R7, 0x4, R2 ;  /* 0x0000000407027825 */ /* 0x002fd800078e0202 */
[----:B--2---:R-:W-:Y:S01]  /*0af0*/  @P0 REDG.E.ADD.STRONG.GPU desc[UR6][R2.64], R5 ;  /* 0x000000050200098e */ /* 0x004fe2000c12e106 */
[----:B------:R-:W-:Y:S05]  /*0b00*/  EXIT ;  /* 0x000000000000794d */ /* 0x000fea0003800000 */
.L_x_13:
[----:B------:R-:W1:Y:S01]  /*0b10*/  LDC.64 R2, c[0x0][0x3a0] ;  /* 0x0000e800ff027b82 */ /* 0x000e620000000a00 */
[----:B------:R-:W-:Y:S02]  /*0b20*/  VIADD R5, R10, 0x1 ;  /* 0x000000010a057836 */ /* 0x000fe40000000000 */
[----:B-1----:R-:W-:-:S05]  /*0b30*/  IMAD.WIDE R2, R0, 0x4, R2 ;  /* 0x0000000400027825 */ /* 0x002fca00078e0202 */
[----:B------:R-:W-:Y:S01]  /*0b40*/  STG.E desc[UR6][R2.64], R5 ;  /* 0x0000000502007986 */ /* 0x000fe2000c101906 */
[----:B------:R-:W-:Y:S05]  /*0b50*/  EXIT ;  /* 0x000000000000794d */ /* 0x000fea0003800000 */
.L_x_14:
[----:B------:R-:W-:-:S00]  /*0b60*/  BRA `(.L_x_14) ;  /* 0xfffffffc00fc7947 */ /* 0x000fc0000383ffff */
[----:B------:R-:W-:-:S00]  /*0b70*/  NOP ;  /* 0x0000000000007918 */ /* 0x000fc00000000000 */
        /* <DEDUP_REMOVED lines=8> */
.L_x_15:


//--------------------- .nv.shared._Z7GPUiterPKiS0_PiiiS1_ --------------------------
	.section	.nv.shared._Z7GPUiterPKiS0_PiiiS1_,"aw",@nobits
	.sectionflags	@""
	.align	4
.nv.shared._Z7GPUiterPKiS0_PiiiS1_:
	.zero		5648


//--------------------- .nv.shared.reserved.0     --------------------------
	.section	.nv.shared.reserved.0,"aw",@nobits
	.weak		__nv_reservedSMEM_offset_0_alias
	.size		__nv_reservedSMEM_offset_0_alias, 0, 64
	.other		__nv_reservedSMEM_offset_0_alias,@"STO_CUDA_RESERVED_SHARED STV_DEFAULT"
__nv_reservedSMEM_offset_0_alias:
	.zero		0
	.zero		64


//--------------------- .nv.constant0._Z7GPUiterPKiS0_PiiiS1_ --------------------------
	.section	.nv.constant0._Z7GPUiterPKiS0_PiiiS1_,"a",@progbits
	.sectionflags	@""
	.align	4
.nv.constant0._Z7GPUiterPKiS0_PiiiS1_:
	.zero		936


//--------------------- SYMBOLS --------------------------

	.type		.nv.reservedSmem.offset0,@object
	.size		.nv.reservedSmem.offset0,0x4
	.type		.nv.reservedSmem.cap,@object
	.size		.nv.reservedSmem.cap,0x4
